//
// Generated by NVIDIA NVVM Compiler
//
// Compiler Build ID: CL-36424714
// Cuda compilation tools, release 13.0, V13.0.88
// Based on NVVM 20.0.0
//

.version 9.0
.target sm_100
.address_size 64

	// .globl	_Z13dotProductGPUPfS_S_i
// _ZZ13dotProductGPUPfS_S_iE6s_data has been demoted

.visible .entry _Z13dotProductGPUPfS_S_i(
	.param .u64 .ptr .align 1 _Z13dotProductGPUPfS_S_i_param_0,
	.param .u64 .ptr .align 1 _Z13dotProductGPUPfS_S_i_param_1,
	.param .u64 .ptr .align 1 _Z13dotProductGPUPfS_S_i_param_2,
	.param .u32 _Z13dotProductGPUPfS_S_i_param_3
)
{
	.reg .pred 	%p<6>;
	.reg .b32 	%r<15>;
	.reg .b32 	%f<9>;
	.reg .b64 	%rd<10>;
	// demoted variable
	.shared .align 4 .b8 _ZZ13dotProductGPUPfS_S_iE6s_data[1024];
	ld.param.u64 	%rd1, [_Z13dotProductGPUPfS_S_i_param_0];
	ld.param.u64 	%rd2, [_Z13dotProductGPUPfS_S_i_param_1];
	ld.param.u64 	%rd3, [_Z13dotProductGPUPfS_S_i_param_2];
	ld.param.u32 	%r7, [_Z13dotProductGPUPfS_S_i_param_3];
	mov.u32 	%r1, %tid.x;
	mov.u32 	%r14, %ntid.x;
	mov.u32 	%r8, %ctaid.x;
	mad.lo.s32 	%r3, %r14, %r8, %r1;
	setp.ge.s32 	%p1, %r3, %r7;
	shl.b32 	%r9, %r1, 2;
	mov.u32 	%r10, _ZZ13dotProductGPUPfS_S_iE6s_data;
	add.s32 	%r4, %r10, %r9;
	@%p1 bra 	$L__BB0_2;
	cvta.to.global.u64 	%rd4, %rd1;
	cvta.to.global.u64 	%rd5, %rd2;
	mul.wide.s32 	%rd6, %r3, 4;
	add.s64 	%rd7, %rd4, %rd6;
	ld.global.f32 	%f1, [%rd7];
	add.s64 	%rd8, %rd5, %rd6;
	ld.global.f32 	%f2, [%rd8];
	mul.f32 	%f3, %f1, %f2;
	st.shared.f32 	[%r4], %f3;
	bra.uni 	$L__BB0_3;
$L__BB0_2:
	mov.b32 	%r11, 0;
	st.shared.u32 	[%r4], %r11;
$L__BB0_3:
	bar.sync 	0;
	setp.lt.u32 	%p2, %r14, 2;
	@%p2 bra 	$L__BB0_7;
$L__BB0_4:
	shr.u32 	%r6, %r14, 1;
	setp.ge.u32 	%p3, %r1, %r6;
	@%p3 bra 	$L__BB0_6;
	shl.b32 	%r12, %r6, 2;
	add.s32 	%r13, %r4, %r12;
	ld.shared.f32 	%f4, [%r13];
	ld.shared.f32 	%f5, [%r4];
	add.f32 	%f6, %f4, %f5;
	st.shared.f32 	[%r4], %f6;
$L__BB0_6:
	bar.sync 	0;
	setp.gt.u32 	%p4, %r14, 3;
	mov.u32 	%r14, %r6;
	@%p4 bra 	$L__BB0_4;
$L__BB0_7:
	setp.ne.s32 	%p5, %r1, 0;
	@%p5 bra 	$L__BB0_9;
	ld.shared.f32 	%f7, [_ZZ13dotProductGPUPfS_S_iE6s_data];
	cvta.to.global.u64 	%rd9, %rd3;
	atom.global.add.f32 	%f8, [%rd9], %f7;
$L__BB0_9:
	ret;

}


// ===== COMPILED SASS (sm_100) =====

	.target	sm_100

	.elftype	@"ET_EXEC"


//--------------------- .note.nv.tkinfo           --------------------------
	.section	.note.nv.tkinfo,"",@"SHT_NOTE"
	.sectionflags	@"SHF_NOTE_NV_TKINFO"
	.tkinfo
        /*0018*/ 	.word	0x00000002
        /*0030*/ 	.string	""
        /*0030*/ 	.string	"ptxas"
        /*0030*/ 	.string	"Cuda compilation tools, release 13.0, V13.0.88"
        /*0030*/ 	.string	"Build cuda_13.0.r13.0/compiler.36424714_0"
        /*0030*/ 	.string	"-arch sm_100 -m 64 "



//--------------------- .note.nv.cuinfo           --------------------------
	.section	.note.nv.cuinfo,"",@"SHT_NOTE"
	.sectionflags	@"SHF_NOTE_NV_CUINFO"
        /*0018*/ 	.short	0x0002
        /*001a*/ 	.short	0x0064
        /*001c*/ 	.short	0x0082
	.zero		2


//--------------------- .nv.info                  --------------------------
	.section	.nv.info,"",@"SHT_CUDA_INFO"
	.align	4


	//----- nvinfo : EIATTR_REGCOUNT
	.align		4
        /*0000*/ 	.byte	0x04, 0x2f
        /*0002*/ 	.short	(.L_1 - .L_0)
	.align		4
.L_0:
        /*0004*/ 	.word	index@(_Z13dotProductGPUPfS_S_i)
        /*0008*/ 	.word	0x0000000b


	//----- nvinfo : EIATTR_FRAME_SIZE
	.align		4
.L_1:
        /*000c*/ 	.byte	0x04, 0x11
        /*000e*/ 	.short	(.L_3 - .L_2)
	.align		4
.L_2:
        /*0010*/ 	.word	index@(_Z13dotProductGPUPfS_S_i)
        /*0014*/ 	.word	0x00000000


	//----- nvinfo : EIATTR_MIN_STACK_SIZE
	.align		4
.L_3:
        /*0018*/ 	.byte	0x04, 0x12
        /*001a*/ 	.short	(.L_5 - .L_4)
	.align		4
.L_4:
        /*001c*/ 	.word	index@(_Z13dotProductGPUPfS_S_i)
        /*0020*/ 	.word	0x00000000
.L_5:


//--------------------- .nv.compat                --------------------------
	.section	.nv.compat,"",@"SHT_CUDA_COMPAT_INFO"
	.align	4
        /*0000*/ 	.byte	0x02, 0x09, 0x00, 0x00, 0x02, 0x02, 0x01, 0x00, 0x02, 0x05, 0x05, 0x00, 0x03, 0x07, 0x01, 0x01
        /*0010*/ 	.byte	0x02, 0x03, 0x00, 0x00, 0x02, 0x06, 0x01, 0x00, 0x04, 0x0b, 0x08, 0x00, 0x09, 0x00, 0x00, 0x00
        /*0020*/ 	.byte	0x00, 0x00, 0x00, 0x00


//--------------------- .nv.info._Z13dotProductGPUPfS_S_i --------------------------
	.section	.nv.info._Z13dotProductGPUPfS_S_i,"",@"SHT_CUDA_INFO"
	.sectionflags	@""
	.align	4


	//----- nvinfo : EIATTR_CUDA_API_VERSION
	.align		4
        /*0000*/ 	.byte	0x04, 0x37
        /*0002*/ 	.short	(.L_7 - .L_6)
.L_6:
        /*0004*/ 	.word	0x00000082


	//----- nvinfo : EIATTR_KPARAM_INFO
	.align		4
.L_7:
        /*0008*/ 	.byte	0x04, 0x17
        /*000a*/ 	.short	(.L_9 - .L_8)
.L_8:
        /*000c*/ 	.word	0x00000000
        /*0010*/ 	.short	0x0003
        /*0012*/ 	.short	0x0018
        /*0014*/ 	.byte	0x00, 0xf0, 0x11, 0x00


	//----- nvinfo : EIATTR_KPARAM_INFO
	.align		4
.L_9:
        /*0018*/ 	.byte	0x04, 0x17
        /*001a*/ 	.short	(.L_11 - .L_10)
.L_10:
        /*001c*/ 	.word	0x00000000
        /*0020*/ 	.short	0x0002
        /*0022*/ 	.short	0x0010
        /*0024*/ 	.byte	0x00, 0xf5, 0x21, 0x00


	//----- nvinfo : EIATTR_KPARAM_INFO
	.align		4
.L_11:
        /*0028*/ 	.byte	0x04, 0x17
        /*002a*/ 	.short	(.L_13 - .L_12)
.L_12:
        /*002c*/ 	.word	0x00000000
        /*0030*/ 	.short	0x0001
        /*0032*/ 	.short	0x0008
        /*0034*/ 	.byte	0x00, 0xf5, 0x21, 0x00


	//----- nvinfo : EIATTR_KPARAM_INFO
	.align		4
.L_13:
        /*0038*/ 	.byte	0x04, 0x17
        /*003a*/ 	.short	(.L_15 - .L_14)
.L_14:
        /*003c*/ 	.word	0x00000000
        /*0040*/ 	.short	0x0000
        /*0042*/ 	.short	0x0000
        /*0044*/ 	.byte	0x00, 0xf5, 0x21, 0x00


	//----- nvinfo : EIATTR_SPARSE_MMA_MASK
	.align		4
.L_15:
        /*0048*/ 	.byte	0x03, 0x50
        /*004a*/ 	.short	0x0000


	//----- nvinfo : EIATTR_MAXREG_COUNT
	.align		4
        /*004c*/ 	.byte	0x03, 0x1b
        /*004e*/ 	.short	0x00ff


	//----- nvinfo : EIATTR_NUM_BARRIERS
	.align		4
        /*0050*/ 	.byte	0x02, 0x4c
        /*0052*/ 	.byte	0x01
	.zero		1


	//----- nvinfo : EIATTR_MERCURY_ISA_VERSION
	.align		4
        /*0054*/ 	.byte	0x03, 0x5f
        /*0056*/ 	.short	0x0101


	//----- nvinfo : EIATTR_VRC_CTA_INIT_COUNT
	.align		4
        /*0058*/ 	.byte	0x02, 0x4a
	.zero		1
	.zero		1


	//----- nvinfo : EIATTR_EXIT_INSTR_OFFSETS
	.align		4
        /*005c*/ 	.byte	0x04, 0x1c
        /*005e*/ 	.short	(.L_17 - .L_16)


	//   ....[0]....
.L_16:
        /*0060*/ 	.word	0x00000250


	//   ....[1]....
        /*0064*/ 	.word	0x000002c0


	//----- nvinfo : EIATTR_CBANK_PARAM_SIZE
	.align		4
.L_17:
        /*0068*/ 	.byte	0x03, 0x19
        /*006a*/ 	.short	0x001c


	//----- nvinfo : EIATTR_PARAM_CBANK
	.align		4
        /*006c*/ 	.byte	0x04, 0x0a
        /*006e*/ 	.short	(.L_19 - .L_18)
	.align		4
.L_18:
        /*0070*/ 	.word	index@(.nv.constant0._Z13dotProductGPUPfS_S_i)
        /*0074*/ 	.short	0x0380
        /*0076*/ 	.short	0x001c


	//----- nvinfo : EIATTR_SW_WAR
	.align		4
.L_19:
        /*0078*/ 	.byte	0x04, 0x36
        /*007a*/ 	.short	(.L_21 - .L_20)
.L_20:
        /*007c*/ 	.word	0x00000008
.L_21:


//--------------------- .nv.callgraph             --------------------------
	.section	.nv.callgraph,"",@"SHT_CUDA_CALLGRAPH"
	.align	4
	.sectionentsize	8
	.align		4
        /*0000*/ 	.word	0x00000000
	.align		4
        /*0004*/ 	.word	0xffffffff
	.align		4
        /*0008*/ 	.word	0x00000000
	.align		4
        /*000c*/ 	.word	0xfffffffe
	.align		4
        /*0010*/ 	.word	0x00000000
	.align		4
        /*0014*/ 	.word	0xfffffffd
	.align		4
        /*0018*/ 	.word	0x00000000
	.align		4
        /*001c*/ 	.word	0xfffffffc


//--------------------- .text._Z13dotProductGPUPfS_S_i --------------------------
	.section	.text._Z13dotProductGPUPfS_S_i,"ax",@progbits
	.align	128
        .global         _Z13dotProductGPUPfS_S_i
        .type           _Z13dotProductGPUPfS_S_i,@function
        .size           _Z13dotProductGPUPfS_S_i,(.L_x_3 - _Z13dotProductGPUPfS_S_i)
        .other          _Z13dotProductGPUPfS_S_i,@"STO_CUDA_ENTRY STV_DEFAULT"
_Z13dotProductGPUPfS_S_i:
.text._Z13dotProductGPUPfS_S_i:
[----:B------:R-:W-:Y:S01]  /*0000*/  LDC R1, c[0x0][0x37c] ;  /* 0x0000df00ff017b82 */ /* 0x000fe20000000800 */
[----:B------:R-:W0:Y:S01]  /*0010*/  S2R R8, SR_TID.X ;  /* 0x0000000000087919 */ /* 0x000e220000002100 */
[----:B------:R-:W0:Y:S06]  /*0020*/  LDCU UR8, c[0x0][0x360] ;  /* 0x00006c00ff0877ac */ /* 0x000e2c0008000800 */
[----:B------:R-:W1:Y:S01]  /*0030*/  LDC.64 R2, c[0x0][0x380] ;  /* 0x0000e000ff027b82 */ /* 0x000e620000000a00 */
[----:B------:R-:W0:Y:S01]  /*0040*/  S2R R7, SR_CTAID.X ;  /* 0x0000000000077919 */ /* 0x000e220000002500 */
[----:B------:R-:W2:Y:S01]  /*0050*/  LDCU UR4, c[0x0][0x398] ;  /* 0x00007300ff0477ac */ /* 0x000ea20008000800 */
[----:B------:R-:W3:Y:S05]  /*0060*/  LDCU.64 UR6, c[0x0][0x358] ;  /* 0x00006b00ff0677ac */ /* 0x000eea0008000a00 */
[----:B------:R-:W4:Y:S01]  /*0070*/  LDC.64 R4, c[0x0][0x388] ;  /* 0x0000e200ff047b82 */ /* 0x000f220000000a00 */
[----:B0-----:R-:W-:-:S05]  /*0080*/  IMAD R7, R7, UR8, R8 ;  /* 0x0000000807077c24 */ /* 0x001fca000f8e0208 */
[----:B--2---:R-:W-:-:S13]  /*0090*/  ISETP.GE.AND P1, PT, R7, UR4, PT ;  /* 0x0000000407007c0c */ /* 0x004fda000bf26270 */
[----:B-1----:R-:W-:-:S04]  /*00a0*/  @!P1 IMAD.WIDE R2, R7, 0x4, R2 ;  /* 0x0000000407029825 */ /* 0x002fc800078e0202 */
[----:B----4-:R-:W-:Y:S02]  /*00b0*/  @!P1 IMAD.WIDE R4, R7, 0x4, R4 ;  /* 0x0000000407049825 */ /* 0x010fe400078e0204 */
[----:B---3--:R-:W2:Y:S04]  /*00c0*/  @!P1 LDG.E R2, desc[UR6][R2.64] ;  /* 0x0000000602029981 */ /* 0x008ea8000c1e1900 */
[----:B------:R-:W2:Y:S01]  /*00d0*/  @!P1 LDG.E R5, desc[UR6][R4.64] ;  /* 0x0000000604059981 */ /* 0x000ea2000c1e1900 */
[----:B------:R-:W0:Y:S01]  /*00e0*/  S2UR UR5, SR_CgaCtaId ;  /* 0x00000000000579c3 */ /* 0x000e220000008800 */
[----:B------:R-:W-:Y:S01]  /*00f0*/  IMAD.U32 R6, RZ, RZ, UR8 ;  /* 0x00000008ff067e24 */ /* 0x000fe2000f8e00ff */
[----:B------:R-:W-:Y:S01]  /*0100*/  UMOV UR4, 0x400 ;  /* 0x0000040000047882 */ /* 0x000fe20000000000 */
[----:B------:R-:W-:-:S03]  /*0110*/  ISETP.NE.AND P0, PT, R8, RZ, PT ;  /* 0x000000ff0800720c */ /* 0x000fc60003f05270 */
[----:B------:R-:W-:Y:S01]  /*0120*/  ISETP.GE.U32.AND P2, PT, R6, 0x2, PT ;  /* 0x000000020600780c */ /* 0x000fe20003f46070 */
[----:B0-----:R-:W-:-:S06]  /*0130*/  ULEA UR4, UR5, UR4, 0x18 ;  /* 0x0000000405047291 */ /* 0x001fcc000f8ec0ff */
[----:B------:R-:W-:Y:S01]  /*0140*/  LEA R0, R8, UR4, 0x2 ;  /* 0x0000000408007c11 */ /* 0x000fe2000f8e10ff */
[----:B--2---:R-:W-:-:S05]  /*0150*/  @!P1 FMUL R7, R2, R5 ;  /* 0x0000000502079220 */ /* 0x004fca0000400000 */
[----:B------:R0:W-:Y:S04]  /*0160*/  @!P1 STS [R0], R7 ;  /* 0x0000000700009388 */ /* 0x0001e80000000800 */
[----:B------:R0:W-:Y:S01]  /*0170*/  @P1 STS [R0], RZ ;  /* 0x000000ff00001388 */ /* 0x0001e20000000800 */
[----:B------:R-:W-:Y:S06]  /*0180*/  BAR.SYNC.DEFER_BLOCKING 0x0 ;  /* 0x0000000000007b1d */ /* 0x000fec0000010000 */
[----:B------:R-:W-:Y:S05]  /*0190*/  @!P2 BRA `(.L_x_0) ;  /* 0x00000000002ca947 */ /* 0x000fea0003800000 */
.L_x_1:
[----:B------:R-:W-:-:S04]  /*01a0*/  SHF.R.U32.HI R5, RZ, 0x1, R6 ;  /* 0x00000001ff057819 */ /* 0x000fc80000011606 */
[----:B------:R-:W-:-:S13]  /*01b0*/  ISETP.GE.U32.AND P1, PT, R8, R5, PT ;  /* 0x000000050800720c */ /* 0x000fda0003f26070 */
[----:B------:R-:W-:Y:S01]  /*01c0*/  @!P1 LEA R2, R5, R0, 0x2 ;  /* 0x0000000005029211 */ /* 0x000fe200078e10ff */
[----:B------:R-:W-:Y:S05]  /*01d0*/  @!P1 LDS R3, [R0] ;  /* 0x0000000000039984 */ /* 0x000fea0000000800 */
[----:B------:R-:W1:Y:S02]  /*01e0*/  @!P1 LDS R2, [R2] ;  /* 0x0000000002029984 */ /* 0x000e640000000800 */
[----:B-1----:R-:W-:-:S05]  /*01f0*/  @!P1 FADD R3, R2, R3 ;  /* 0x0000000302039221 */ /* 0x002fca0000000000 */
[----:B------:R1:W-:Y:S01]  /*0200*/  @!P1 STS [R0], R3 ;  /* 0x0000000300009388 */ /* 0x0003e20000000800 */
[----:B------:R-:W-:Y:S01]  /*0210*/  BAR.SYNC.DEFER_BLOCKING 0x0 ;  /* 0x0000000000007b1d */ /* 0x000fe20000010000 */
[----:B------:R-:W-:Y:S01]  /*0220*/  ISETP.GT.U32.AND P1, PT, R6, 0x3, PT ;  /* 0x000000030600780c */ /* 0x000fe20003f24070 */
[----:B------:R-:W-:-:S12]  /*0230*/  IMAD.MOV.U32 R6, RZ, RZ, R5 ;  /* 0x000000ffff067224 */ /* 0x000fd800078e0005 */
[----:B-1----:R-:W-:Y:S05]  /*0240*/  @P1 BRA `(.L_x_1) ;  /* 0xfffffffc00d41947 */ /* 0x002fea000383ffff */
.L_x_0:
[----:B------:R-:W-:Y:S05]  /*0250*/  @P0 EXIT ;  /* 0x000000000000094d */ /* 0x000fea0003800000 */
[----:B------:R-:W1:Y:S01]  /*0260*/  S2UR UR5, SR_CgaCtaId ;  /* 0x00000000000579c3 */ /* 0x000e620000008800 */
[----:B------:R-:W-:-:S07]  /*0270*/  UMOV UR4, 0x400 ;  /* 0x0000040000047882 */ /* 0x000fce0000000000 */
[----:B------:R-:W2:Y:S01]  /*0280*/  LDC.64 R2, c[0x0][0x390] ;  /* 0x0000e400ff027b82 */ /* 0x000ea20000000a00 */
[----:B-1----:R-:W-:-:S09]  /*0290*/  ULEA UR4, UR5, UR4, 0x18 ;  /* 0x0000000405047291 */ /* 0x002fd2000f8ec0ff */
[----:B------:R-:W2:Y:S04]  /*02a0*/  LDS R5, [UR4] ;  /* 0x00000004ff057984 */ /* 0x000ea80008000800 */
[----:B--2---:R-:W-:Y:S01]  /*02b0*/  REDG.E.ADD.F32.FTZ.RN.STRONG.GPU desc[UR6][R2.64], R5 ;  /* 0x00000005020079a6 */ /* 0x004fe2000c12f306 */
[----:B------:R-:W-:Y:S05]  /*02c0*/  EXIT ;  /* 0x000000000000794d */ /* 0x000fea0003800000 */
.L_x_2:
[----:B------:R-:W-:-:S00]  /*02d0*/  BRA `(.L_x_2) ;  /* 0xfffffffc00fc7947 */ /* 0x000fc0000383ffff */
[----:B------:R-:W-:-:S00]  /*02e0*/  NOP ;  /* 0x0000000000007918 */ /* 0x000fc00000000000 */
        /* <DEDUP_REMOVED lines=9> */
.L_x_3:


//--------------------- .nv.shared._Z13dotProductGPUPfS_S_i --------------------------
	.section	.nv.shared._Z13dotProductGPUPfS_S_i,"aw",@nobits
	.sectionflags	@""
	.align	4
.nv.shared._Z13dotProductGPUPfS_S_i:
	.zero		2048


//--------------------- .nv.shared.reserved.0     --------------------------
	.section	.nv.shared.reserved.0,"aw",@nobits
	.weak		__nv_reservedSMEM_offset_0_alias
	.size		__nv_reservedSMEM_offset_0_alias, 0, 64
	.other		__nv_reservedSMEM_offset_0_alias,@"STO_CUDA_RESERVED_SHARED STV_DEFAULT"
__nv_reservedSMEM_offset_0_alias:
	.zero		0
	.zero		64


//--------------------- .nv.constant0._Z13dotProductGPUPfS_S_i --------------------------
	.section	.nv.constant0._Z13dotProductGPUPfS_S_i,"a",@progbits
	.sectionflags	@""
	.align	4
.nv.constant0._Z13dotProductGPUPfS_S_i:
	.zero		924


//--------------------- SYMBOLS --------------------------

	.type		.nv.reservedSmem.offset0,@object
	.size		.nv.reservedSmem.offset0,0x4
	.type		.nv.reservedSmem.cap,@object
	.size		.nv.reservedSmem.cap,0x4
